//
// Generated by NVIDIA NVVM Compiler
//
// Compiler Build ID: CL-36424714
// Cuda compilation tools, release 13.0, V13.0.88
// Based on NVVM 20.0.0
//

.version 9.0
.target sm_100
.address_size 64

	// .globl	_Z10Init_Arrayv
.extern .func  (.param .b32 func_retval0) vprintf
(
	.param .b64 vprintf_param_0,
	.param .b64 vprintf_param_1
)
;
.global .align 1 .b8 $str[4] = {37, 100, 32};
.global .align 1 .b8 $str$1[2] = {10};

.visible .entry _Z10Init_Arrayv()
{
	.local .align 8 .b8 	__local_depot0[8];
	.reg .b64 	%SP;
	.reg .b64 	%SPL;
	.reg .b32 	%r<132>;
	.reg .b64 	%rd<7>;

	mov.u64 	%SPL, __local_depot0;
	cvta.local.u64 	%SP, %SPL;
	add.u64 	%rd1, %SP, 0;
	add.u64 	%rd2, %SPL, 0;
	mov.b32 	%r1, 2;
	st.local.u32 	[%rd2], %r1;
	mov.u64 	%rd3, $str;
	cvta.global.u64 	%rd4, %rd3;
	{ // callseq 0, 0
	.param .b64 param0;
	st.param.b64 	[param0], %rd4;
	.param .b64 param1;
	st.param.b64 	[param1], %rd1;
	.param .b32 retval0;
	call.uni (retval0), 
	vprintf, 
	(
	param0, 
	param1
	);
	ld.param.b32 	%r2, [retval0];
	} // callseq 0
	st.local.u32 	[%rd2], %r1;
	{ // callseq 1, 0
	.param .b64 param0;
	st.param.b64 	[param0], %rd4;
	.param .b64 param1;
	st.param.b64 	[param1], %rd1;
	.param .b32 retval0;
	call.uni (retval0), 
	vprintf, 
	(
	param0, 
	param1
	);
	ld.param.b32 	%r4, [retval0];
	} // callseq 1
	st.local.u32 	[%rd2], %r1;
	{ // callseq 2, 0
	.param .b64 param0;
	st.param.b64 	[param0], %rd4;
	.param .b64 param1;
	st.param.b64 	[param1], %rd1;
	.param .b32 retval0;
	call.uni (retval0), 
	vprintf, 
	(
	param0, 
	param1
	);
	ld.param.b32 	%r6, [retval0];
	} // callseq 2
	st.local.u32 	[%rd2], %r1;
	{ // callseq 3, 0
	.param .b64 param0;
	st.param.b64 	[param0], %rd4;
	.param .b64 param1;
	st.param.b64 	[param1], %rd1;
	.param .b32 retval0;
	call.uni (retval0), 
	vprintf, 
	(
	param0, 
	param1
	);
	ld.param.b32 	%r8, [retval0];
	} // callseq 3
	st.local.u32 	[%rd2], %r1;
	{ // callseq 4, 0
	.param .b64 param0;
	st.param.b64 	[param0], %rd4;
	.param .b64 param1;
	st.param.b64 	[param1], %rd1;
	.param .b32 retval0;
	call.uni (retval0), 
	vprintf, 
	(
	param0, 
	param1
	);
	ld.param.b32 	%r10, [retval0];
	} // callseq 4
	st.local.u32 	[%rd2], %r1;
	{ // callseq 5, 0
	.param .b64 param0;
	st.param.b64 	[param0], %rd4;
	.param .b64 param1;
	st.param.b64 	[param1], %rd1;
	.param .b32 retval0;
	call.uni (retval0), 
	vprintf, 
	(
	param0, 
	param1
	);
	ld.param.b32 	%r12, [retval0];
	} // callseq 5
	st.local.u32 	[%rd2], %r1;
	{ // callseq 6, 0
	.param .b64 param0;
	st.param.b64 	[param0], %rd4;
	.param .b64 param1;
	st.param.b64 	[param1], %rd1;
	.param .b32 retval0;
	call.uni (retval0), 
	vprintf, 
	(
	param0, 
	param1
	);
	ld.param.b32 	%r14, [retval0];
	} // callseq 6
	st.local.u32 	[%rd2], %r1;
	{ // callseq 7, 0
	.param .b64 param0;
	st.param.b64 	[param0], %rd4;
	.param .b64 param1;
	st.param.b64 	[param1], %rd1;
	.param .b32 retval0;
	call.uni (retval0), 
	vprintf, 
	(
	param0, 
	param1
	);
	ld.param.b32 	%r16, [retval0];
	} // callseq 7
	st.local.u32 	[%rd2], %r1;
	{ // callseq 8, 0
	.param .b64 param0;
	st.param.b64 	[param0], %rd4;
	.param .b64 param1;
	st.param.b64 	[param1], %rd1;
	.param .b32 retval0;
	call.uni (retval0), 
	vprintf, 
	(
	param0, 
	param1
	);
	ld.param.b32 	%r18, [retval0];
	} // callseq 8
	st.local.u32 	[%rd2], %r1;
	{ // callseq 9, 0
	.param .b64 param0;
	st.param.b64 	[param0], %rd4;
	.param .b64 param1;
	st.param.b64 	[param1], %rd1;
	.param .b32 retval0;
	call.uni (retval0), 
	vprintf, 
	(
	param0, 
	param1
	);
	ld.param.b32 	%r20, [retval0];
	} // callseq 9
	st.local.u32 	[%rd2], %r1;
	{ // callseq 10, 0
	.param .b64 param0;
	st.param.b64 	[param0], %rd4;
	.param .b64 param1;
	st.param.b64 	[param1], %rd1;
	.param .b32 retval0;
	call.uni (retval0), 
	vprintf, 
	(
	param0, 
	param1
	);
	ld.param.b32 	%r22, [retval0];
	} // callseq 10
	st.local.u32 	[%rd2], %r1;
	{ // callseq 11, 0
	.param .b64 param0;
	st.param.b64 	[param0], %rd4;
	.param .b64 param1;
	st.param.b64 	[param1], %rd1;
	.param .b32 retval0;
	call.uni (retval0), 
	vprintf, 
	(
	param0, 
	param1
	);
	ld.param.b32 	%r24, [retval0];
	} // callseq 11
	st.local.u32 	[%rd2], %r1;
	{ // callseq 12, 0
	.param .b64 param0;
	st.param.b64 	[param0], %rd4;
	.param .b64 param1;
	st.param.b64 	[param1], %rd1;
	.param .b32 retval0;
	call.uni (retval0), 
	vprintf, 
	(
	param0, 
	param1
	);
	ld.param.b32 	%r26, [retval0];
	} // callseq 12
	st.local.u32 	[%rd2], %r1;
	{ // callseq 13, 0
	.param .b64 param0;
	st.param.b64 	[param0], %rd4;
	.param .b64 param1;
	st.param.b64 	[param1], %rd1;
	.param .b32 retval0;
	call.uni (retval0), 
	vprintf, 
	(
	param0, 
	param1
	);
	ld.param.b32 	%r28, [retval0];
	} // callseq 13
	st.local.u32 	[%rd2], %r1;
	{ // callseq 14, 0
	.param .b64 param0;
	st.param.b64 	[param0], %rd4;
	.param .b64 param1;
	st.param.b64 	[param1], %rd1;
	.param .b32 retval0;
	call.uni (retval0), 
	vprintf, 
	(
	param0, 
	param1
	);
	ld.param.b32 	%r30, [retval0];
	} // callseq 14
	st.local.u32 	[%rd2], %r1;
	{ // callseq 15, 0
	.param .b64 param0;
	st.param.b64 	[param0], %rd4;
	.param .b64 param1;
	st.param.b64 	[param1], %rd1;
	.param .b32 retval0;
	call.uni (retval0), 
	vprintf, 
	(
	param0, 
	param1
	);
	ld.param.b32 	%r32, [retval0];
	} // callseq 15
	st.local.u32 	[%rd2], %r1;
	{ // callseq 16, 0
	.param .b64 param0;
	st.param.b64 	[param0], %rd4;
	.param .b64 param1;
	st.param.b64 	[param1], %rd1;
	.param .b32 retval0;
	call.uni (retval0), 
	vprintf, 
	(
	param0, 
	param1
	);
	ld.param.b32 	%r34, [retval0];
	} // callseq 16
	st.local.u32 	[%rd2], %r1;
	{ // callseq 17, 0
	.param .b64 param0;
	st.param.b64 	[param0], %rd4;
	.param .b64 param1;
	st.param.b64 	[param1], %rd1;
	.param .b32 retval0;
	call.uni (retval0), 
	vprintf, 
	(
	param0, 
	param1
	);
	ld.param.b32 	%r36, [retval0];
	} // callseq 17
	st.local.u32 	[%rd2], %r1;
	{ // callseq 18, 0
	.param .b64 param0;
	st.param.b64 	[param0], %rd4;
	.param .b64 param1;
	st.param.b64 	[param1], %rd1;
	.param .b32 retval0;
	call.uni (retval0), 
	vprintf, 
	(
	param0, 
	param1
	);
	ld.param.b32 	%r38, [retval0];
	} // callseq 18
	st.local.u32 	[%rd2], %r1;
	{ // callseq 19, 0
	.param .b64 param0;
	st.param.b64 	[param0], %rd4;
	.param .b64 param1;
	st.param.b64 	[param1], %rd1;
	.param .b32 retval0;
	call.uni (retval0), 
	vprintf, 
	(
	param0, 
	param1
	);
	ld.param.b32 	%r40, [retval0];
	} // callseq 19
	st.local.u32 	[%rd2], %r1;
	{ // callseq 20, 0
	.param .b64 param0;
	st.param.b64 	[param0], %rd4;
	.param .b64 param1;
	st.param.b64 	[param1], %rd1;
	.param .b32 retval0;
	call.uni (retval0), 
	vprintf, 
	(
	param0, 
	param1
	);
	ld.param.b32 	%r42, [retval0];
	} // callseq 20
	st.local.u32 	[%rd2], %r1;
	{ // callseq 21, 0
	.param .b64 param0;
	st.param.b64 	[param0], %rd4;
	.param .b64 param1;
	st.param.b64 	[param1], %rd1;
	.param .b32 retval0;
	call.uni (retval0), 
	vprintf, 
	(
	param0, 
	param1
	);
	ld.param.b32 	%r44, [retval0];
	} // callseq 21
	st.local.u32 	[%rd2], %r1;
	{ // callseq 22, 0
	.param .b64 param0;
	st.param.b64 	[param0], %rd4;
	.param .b64 param1;
	st.param.b64 	[param1], %rd1;
	.param .b32 retval0;
	call.uni (retval0), 
	vprintf, 
	(
	param0, 
	param1
	);
	ld.param.b32 	%r46, [retval0];
	} // callseq 22
	st.local.u32 	[%rd2], %r1;
	{ // callseq 23, 0
	.param .b64 param0;
	st.param.b64 	[param0], %rd4;
	.param .b64 param1;
	st.param.b64 	[param1], %rd1;
	.param .b32 retval0;
	call.uni (retval0), 
	vprintf, 
	(
	param0, 
	param1
	);
	ld.param.b32 	%r48, [retval0];
	} // callseq 23
	st.local.u32 	[%rd2], %r1;
	{ // callseq 24, 0
	.param .b64 param0;
	st.param.b64 	[param0], %rd4;
	.param .b64 param1;
	st.param.b64 	[param1], %rd1;
	.param .b32 retval0;
	call.uni (retval0), 
	vprintf, 
	(
	param0, 
	param1
	);
	ld.param.b32 	%r50, [retval0];
	} // callseq 24
	st.local.u32 	[%rd2], %r1;
	{ // callseq 25, 0
	.param .b64 param0;
	st.param.b64 	[param0], %rd4;
	.param .b64 param1;
	st.param.b64 	[param1], %rd1;
	.param .b32 retval0;
	call.uni (retval0), 
	vprintf, 
	(
	param0, 
	param1
	);
	ld.param.b32 	%r52, [retval0];
	} // callseq 25
	st.local.u32 	[%rd2], %r1;
	{ // callseq 26, 0
	.param .b64 param0;
	st.param.b64 	[param0], %rd4;
	.param .b64 param1;
	st.param.b64 	[param1], %rd1;
	.param .b32 retval0;
	call.uni (retval0), 
	vprintf, 
	(
	param0, 
	param1
	);
	ld.param.b32 	%r54, [retval0];
	} // callseq 26
	st.local.u32 	[%rd2], %r1;
	{ // callseq 27, 0
	.param .b64 param0;
	st.param.b64 	[param0], %rd4;
	.param .b64 param1;
	st.param.b64 	[param1], %rd1;
	.param .b32 retval0;
	call.uni (retval0), 
	vprintf, 
	(
	param0, 
	param1
	);
	ld.param.b32 	%r56, [retval0];
	} // callseq 27
	st.local.u32 	[%rd2], %r1;
	{ // callseq 28, 0
	.param .b64 param0;
	st.param.b64 	[param0], %rd4;
	.param .b64 param1;
	st.param.b64 	[param1], %rd1;
	.param .b32 retval0;
	call.uni (retval0), 
	vprintf, 
	(
	param0, 
	param1
	);
	ld.param.b32 	%r58, [retval0];
	} // callseq 28
	st.local.u32 	[%rd2], %r1;
	{ // callseq 29, 0
	.param .b64 param0;
	st.param.b64 	[param0], %rd4;
	.param .b64 param1;
	st.param.b64 	[param1], %rd1;
	.param .b32 retval0;
	call.uni (retval0), 
	vprintf, 
	(
	param0, 
	param1
	);
	ld.param.b32 	%r60, [retval0];
	} // callseq 29
	st.local.u32 	[%rd2], %r1;
	{ // callseq 30, 0
	.param .b64 param0;
	st.param.b64 	[param0], %rd4;
	.param .b64 param1;
	st.param.b64 	[param1], %rd1;
	.param .b32 retval0;
	call.uni (retval0), 
	vprintf, 
	(
	param0, 
	param1
	);
	ld.param.b32 	%r62, [retval0];
	} // callseq 30
	st.local.u32 	[%rd2], %r1;
	{ // callseq 31, 0
	.param .b64 param0;
	st.param.b64 	[param0], %rd4;
	.param .b64 param1;
	st.param.b64 	[param1], %rd1;
	.param .b32 retval0;
	call.uni (retval0), 
	vprintf, 
	(
	param0, 
	param1
	);
	ld.param.b32 	%r64, [retval0];
	} // callseq 31
	st.local.u32 	[%rd2], %r1;
	{ // callseq 32, 0
	.param .b64 param0;
	st.param.b64 	[param0], %rd4;
	.param .b64 param1;
	st.param.b64 	[param1], %rd1;
	.param .b32 retval0;
	call.uni (retval0), 
	vprintf, 
	(
	param0, 
	param1
	);
	ld.param.b32 	%r66, [retval0];
	} // callseq 32
	st.local.u32 	[%rd2], %r1;
	{ // callseq 33, 0
	.param .b64 param0;
	st.param.b64 	[param0], %rd4;
	.param .b64 param1;
	st.param.b64 	[param1], %rd1;
	.param .b32 retval0;
	call.uni (retval0), 
	vprintf, 
	(
	param0, 
	param1
	);
	ld.param.b32 	%r68, [retval0];
	} // callseq 33
	st.local.u32 	[%rd2], %r1;
	{ // callseq 34, 0
	.param .b64 param0;
	st.param.b64 	[param0], %rd4;
	.param .b64 param1;
	st.param.b64 	[param1], %rd1;
	.param .b32 retval0;
	call.uni (retval0), 
	vprintf, 
	(
	param0, 
	param1
	);
	ld.param.b32 	%r70, [retval0];
	} // callseq 34
	st.local.u32 	[%rd2], %r1;
	{ // callseq 35, 0
	.param .b64 param0;
	st.param.b64 	[param0], %rd4;
	.param .b64 param1;
	st.param.b64 	[param1], %rd1;
	.param .b32 retval0;
	call.uni (retval0), 
	vprintf, 
	(
	param0, 
	param1
	);
	ld.param.b32 	%r72, [retval0];
	} // callseq 35
	st.local.u32 	[%rd2], %r1;
	{ // callseq 36, 0
	.param .b64 param0;
	st.param.b64 	[param0], %rd4;
	.param .b64 param1;
	st.param.b64 	[param1], %rd1;
	.param .b32 retval0;
	call.uni (retval0), 
	vprintf, 
	(
	param0, 
	param1
	);
	ld.param.b32 	%r74, [retval0];
	} // callseq 36
	st.local.u32 	[%rd2], %r1;
	{ // callseq 37, 0
	.param .b64 param0;
	st.param.b64 	[param0], %rd4;
	.param .b64 param1;
	st.param.b64 	[param1], %rd1;
	.param .b32 retval0;
	call.uni (retval0), 
	vprintf, 
	(
	param0, 
	param1
	);
	ld.param.b32 	%r76, [retval0];
	} // callseq 37
	st.local.u32 	[%rd2], %r1;
	{ // callseq 38, 0
	.param .b64 param0;
	st.param.b64 	[param0], %rd4;
	.param .b64 param1;
	st.param.b64 	[param1], %rd1;
	.param .b32 retval0;
	call.uni (retval0), 
	vprintf, 
	(
	param0, 
	param1
	);
	ld.param.b32 	%r78, [retval0];
	} // callseq 38
	st.local.u32 	[%rd2], %r1;
	{ // callseq 39, 0
	.param .b64 param0;
	st.param.b64 	[param0], %rd4;
	.param .b64 param1;
	st.param.b64 	[param1], %rd1;
	.param .b32 retval0;
	call.uni (retval0), 
	vprintf, 
	(
	param0, 
	param1
	);
	ld.param.b32 	%r80, [retval0];
	} // callseq 39
	st.local.u32 	[%rd2], %r1;
	{ // callseq 40, 0
	.param .b64 param0;
	st.param.b64 	[param0], %rd4;
	.param .b64 param1;
	st.param.b64 	[param1], %rd1;
	.param .b32 retval0;
	call.uni (retval0), 
	vprintf, 
	(
	param0, 
	param1
	);
	ld.param.b32 	%r82, [retval0];
	} // callseq 40
	st.local.u32 	[%rd2], %r1;
	{ // callseq 41, 0
	.param .b64 param0;
	st.param.b64 	[param0], %rd4;
	.param .b64 param1;
	st.param.b64 	[param1], %rd1;
	.param .b32 retval0;
	call.uni (retval0), 
	vprintf, 
	(
	param0, 
	param1
	);
	ld.param.b32 	%r84, [retval0];
	} // callseq 41
	st.local.u32 	[%rd2], %r1;
	{ // callseq 42, 0
	.param .b64 param0;
	st.param.b64 	[param0], %rd4;
	.param .b64 param1;
	st.param.b64 	[param1], %rd1;
	.param .b32 retval0;
	call.uni (retval0), 
	vprintf, 
	(
	param0, 
	param1
	);
	ld.param.b32 	%r86, [retval0];
	} // callseq 42
	st.local.u32 	[%rd2], %r1;
	{ // callseq 43, 0
	.param .b64 param0;
	st.param.b64 	[param0], %rd4;
	.param .b64 param1;
	st.param.b64 	[param1], %rd1;
	.param .b32 retval0;
	call.uni (retval0), 
	vprintf, 
	(
	param0, 
	param1
	);
	ld.param.b32 	%r88, [retval0];
	} // callseq 43
	st.local.u32 	[%rd2], %r1;
	{ // callseq 44, 0
	.param .b64 param0;
	st.param.b64 	[param0], %rd4;
	.param .b64 param1;
	st.param.b64 	[param1], %rd1;
	.param .b32 retval0;
	call.uni (retval0), 
	vprintf, 
	(
	param0, 
	param1
	);
	ld.param.b32 	%r90, [retval0];
	} // callseq 44
	st.local.u32 	[%rd2], %r1;
	{ // callseq 45, 0
	.param .b64 param0;
	st.param.b64 	[param0], %rd4;
	.param .b64 param1;
	st.param.b64 	[param1], %rd1;
	.param .b32 retval0;
	call.uni (retval0), 
	vprintf, 
	(
	param0, 
	param1
	);
	ld.param.b32 	%r92, [retval0];
	} // callseq 45
	st.local.u32 	[%rd2], %r1;
	{ // callseq 46, 0
	.param .b64 param0;
	st.param.b64 	[param0], %rd4;
	.param .b64 param1;
	st.param.b64 	[param1], %rd1;
	.param .b32 retval0;
	call.uni (retval0), 
	vprintf, 
	(
	param0, 
	param1
	);
	ld.param.b32 	%r94, [retval0];
	} // callseq 46
	st.local.u32 	[%rd2], %r1;
	{ // callseq 47, 0
	.param .b64 param0;
	st.param.b64 	[param0], %rd4;
	.param .b64 param1;
	st.param.b64 	[param1], %rd1;
	.param .b32 retval0;
	call.uni (retval0), 
	vprintf, 
	(
	param0, 
	param1
	);
	ld.param.b32 	%r96, [retval0];
	} // callseq 47
	st.local.u32 	[%rd2], %r1;
	{ // callseq 48, 0
	.param .b64 param0;
	st.param.b64 	[param0], %rd4;
	.param .b64 param1;
	st.param.b64 	[param1], %rd1;
	.param .b32 retval0;
	call.uni (retval0), 
	vprintf, 
	(
	param0, 
	param1
	);
	ld.param.b32 	%r98, [retval0];
	} // callseq 48
	st.local.u32 	[%rd2], %r1;
	{ // callseq 49, 0
	.param .b64 param0;
	st.param.b64 	[param0], %rd4;
	.param .b64 param1;
	st.param.b64 	[param1], %rd1;
	.param .b32 retval0;
	call.uni (retval0), 
	vprintf, 
	(
	param0, 
	param1
	);
	ld.param.b32 	%r100, [retval0];
	} // callseq 49
	st.local.u32 	[%rd2], %r1;
	{ // callseq 50, 0
	.param .b64 param0;
	st.param.b64 	[param0], %rd4;
	.param .b64 param1;
	st.param.b64 	[param1], %rd1;
	.param .b32 retval0;
	call.uni (retval0), 
	vprintf, 
	(
	param0, 
	param1
	);
	ld.param.b32 	%r102, [retval0];
	} // callseq 50
	st.local.u32 	[%rd2], %r1;
	{ // callseq 51, 0
	.param .b64 param0;
	st.param.b64 	[param0], %rd4;
	.param .b64 param1;
	st.param.b64 	[param1], %rd1;
	.param .b32 retval0;
	call.uni (retval0), 
	vprintf, 
	(
	param0, 
	param1
	);
	ld.param.b32 	%r104, [retval0];
	} // callseq 51
	st.local.u32 	[%rd2], %r1;
	{ // callseq 52, 0
	.param .b64 param0;
	st.param.b64 	[param0], %rd4;
	.param .b64 param1;
	st.param.b64 	[param1], %rd1;
	.param .b32 retval0;
	call.uni (retval0), 
	vprintf, 
	(
	param0, 
	param1
	);
	ld.param.b32 	%r106, [retval0];
	} // callseq 52
	st.local.u32 	[%rd2], %r1;
	{ // callseq 53, 0
	.param .b64 param0;
	st.param.b64 	[param0], %rd4;
	.param .b64 param1;
	st.param.b64 	[param1], %rd1;
	.param .b32 retval0;
	call.uni (retval0), 
	vprintf, 
	(
	param0, 
	param1
	);
	ld.param.b32 	%r108, [retval0];
	} // callseq 53
	st.local.u32 	[%rd2], %r1;
	{ // callseq 54, 0
	.param .b64 param0;
	st.param.b64 	[param0], %rd4;
	.param .b64 param1;
	st.param.b64 	[param1], %rd1;
	.param .b32 retval0;
	call.uni (retval0), 
	vprintf, 
	(
	param0, 
	param1
	);
	ld.param.b32 	%r110, [retval0];
	} // callseq 54
	st.local.u32 	[%rd2], %r1;
	{ // callseq 55, 0
	.param .b64 param0;
	st.param.b64 	[param0], %rd4;
	.param .b64 param1;
	st.param.b64 	[param1], %rd1;
	.param .b32 retval0;
	call.uni (retval0), 
	vprintf, 
	(
	param0, 
	param1
	);
	ld.param.b32 	%r112, [retval0];
	} // callseq 55
	st.local.u32 	[%rd2], %r1;
	{ // callseq 56, 0
	.param .b64 param0;
	st.param.b64 	[param0], %rd4;
	.param .b64 param1;
	st.param.b64 	[param1], %rd1;
	.param .b32 retval0;
	call.uni (retval0), 
	vprintf, 
	(
	param0, 
	param1
	);
	ld.param.b32 	%r114, [retval0];
	} // callseq 56
	st.local.u32 	[%rd2], %r1;
	{ // callseq 57, 0
	.param .b64 param0;
	st.param.b64 	[param0], %rd4;
	.param .b64 param1;
	st.param.b64 	[param1], %rd1;
	.param .b32 retval0;
	call.uni (retval0), 
	vprintf, 
	(
	param0, 
	param1
	);
	ld.param.b32 	%r116, [retval0];
	} // callseq 57
	st.local.u32 	[%rd2], %r1;
	{ // callseq 58, 0
	.param .b64 param0;
	st.param.b64 	[param0], %rd4;
	.param .b64 param1;
	st.param.b64 	[param1], %rd1;
	.param .b32 retval0;
	call.uni (retval0), 
	vprintf, 
	(
	param0, 
	param1
	);
	ld.param.b32 	%r118, [retval0];
	} // callseq 58
	st.local.u32 	[%rd2], %r1;
	{ // callseq 59, 0
	.param .b64 param0;
	st.param.b64 	[param0], %rd4;
	.param .b64 param1;
	st.param.b64 	[param1], %rd1;
	.param .b32 retval0;
	call.uni (retval0), 
	vprintf, 
	(
	param0, 
	param1
	);
	ld.param.b32 	%r120, [retval0];
	} // callseq 59
	st.local.u32 	[%rd2], %r1;
	{ // callseq 60, 0
	.param .b64 param0;
	st.param.b64 	[param0], %rd4;
	.param .b64 param1;
	st.param.b64 	[param1], %rd1;
	.param .b32 retval0;
	call.uni (retval0), 
	vprintf, 
	(
	param0, 
	param1
	);
	ld.param.b32 	%r122, [retval0];
	} // callseq 60
	st.local.u32 	[%rd2], %r1;
	{ // callseq 61, 0
	.param .b64 param0;
	st.param.b64 	[param0], %rd4;
	.param .b64 param1;
	st.param.b64 	[param1], %rd1;
	.param .b32 retval0;
	call.uni (retval0), 
	vprintf, 
	(
	param0, 
	param1
	);
	ld.param.b32 	%r124, [retval0];
	} // callseq 61
	st.local.u32 	[%rd2], %r1;
	{ // callseq 62, 0
	.param .b64 param0;
	st.param.b64 	[param0], %rd4;
	.param .b64 param1;
	st.param.b64 	[param1], %rd1;
	.param .b32 retval0;
	call.uni (retval0), 
	vprintf, 
	(
	param0, 
	param1
	);
	ld.param.b32 	%r126, [retval0];
	} // callseq 62
	st.local.u32 	[%rd2], %r1;
	{ // callseq 63, 0
	.param .b64 param0;
	st.param.b64 	[param0], %rd4;
	.param .b64 param1;
	st.param.b64 	[param1], %rd1;
	.param .b32 retval0;
	call.uni (retval0), 
	vprintf, 
	(
	param0, 
	param1
	);
	ld.param.b32 	%r128, [retval0];
	} // callseq 63
	mov.u64 	%rd5, $str$1;
	cvta.global.u64 	%rd6, %rd5;
	{ // callseq 64, 0
	.param .b64 param0;
	st.param.b64 	[param0], %rd6;
	.param .b64 param1;
	st.param.b64 	[param1], 0;
	.param .b32 retval0;
	call.uni (retval0), 
	vprintf, 
	(
	param0, 
	param1
	);
	ld.param.b32 	%r130, [retval0];
	} // callseq 64
	ret;

}


// ===== COMPILED SASS (sm_100) =====

	.target	sm_100

	.elftype	@"ET_EXEC"


//--------------------- .note.nv.tkinfo           --------------------------
	.section	.note.nv.tkinfo,"",@"SHT_NOTE"
	.sectionflags	@"SHF_NOTE_NV_TKINFO"
	.tkinfo
        /*0018*/ 	.word	0x00000002
        /*0030*/ 	.string	""
        /*0030*/ 	.string	"ptxas"
        /*0030*/ 	.string	"Cuda compilation tools, release 13.0, V13.0.88"
        /*0030*/ 	.string	"Build cuda_13.0.r13.0/compiler.36424714_0"
        /*0030*/ 	.string	"-arch sm_100 -m 64 "



//--------------------- .note.nv.cuinfo           --------------------------
	.section	.note.nv.cuinfo,"",@"SHT_NOTE"
	.sectionflags	@"SHF_NOTE_NV_CUINFO"
        /*0018*/ 	.short	0x0002
        /*001a*/ 	.short	0x0064
        /*001c*/ 	.short	0x0082
	.zero		2


//--------------------- .nv.info                  --------------------------
	.section	.nv.info,"",@"SHT_CUDA_INFO"
	.align	4


	//----- nvinfo : EIATTR_REGCOUNT
	.align		4
        /*0000*/ 	.byte	0x04, 0x2f
        /*0002*/ 	.short	(.L_3 - .L_2)
	.align		4
.L_2:
        /*0004*/ 	.word	index@(_Z10Init_Arrayv)
        /*0008*/ 	.word	0x00000018


	//----- nvinfo : EIATTR_FRAME_SIZE
	.align		4
.L_3:
        /*000c*/ 	.byte	0x04, 0x11
        /*000e*/ 	.short	(.L_5 - .L_4)
	.align		4
.L_4:
        /*0010*/ 	.word	index@(_Z10Init_Arrayv)
        /*0014*/ 	.word	0x00000008


	//----- nvinfo : EIATTR_MIN_STACK_SIZE
	.align		4
.L_5:
        /*0018*/ 	.byte	0x04, 0x12
        /*001a*/ 	.short	(.L_7 - .L_6)
	.align		4
.L_6:
        /*001c*/ 	.word	index@(_Z10Init_Arrayv)
        /*0020*/ 	.word	0x00000008
.L_7:


//--------------------- .nv.compat                --------------------------
	.section	.nv.compat,"",@"SHT_CUDA_COMPAT_INFO"
	.align	4
        /*0000*/ 	.byte	0x02, 0x09, 0x00, 0x00, 0x02, 0x02, 0x01, 0x00, 0x02, 0x05, 0x05, 0x00, 0x03, 0x07, 0x01, 0x01
        /*0010*/ 	.byte	0x02, 0x03, 0x00, 0x00, 0x02, 0x06, 0x01, 0x00, 0x04, 0x0b, 0x08, 0x00, 0x09, 0x00, 0x00, 0x00
        /*0020*/ 	.byte	0x00, 0x00, 0x00, 0x00


//--------------------- .nv.info._Z10Init_Arrayv  --------------------------
	.section	.nv.info._Z10Init_Arrayv,"",@"SHT_CUDA_INFO"
	.sectionflags	@""
	.align	4


	//----- nvinfo : EIATTR_CUDA_API_VERSION
	.align		4
        /*0000*/ 	.byte	0x04, 0x37
        /*0002*/ 	.short	(.L_9 - .L_8)
.L_8:
        /*0004*/ 	.word	0x00000082


	//----- nvinfo : EIATTR_SPARSE_MMA_MASK
	.align		4
.L_9:
        /*0008*/ 	.byte	0x03, 0x50
        /*000a*/ 	.short	0x0000


	//----- nvinfo : EIATTR_MAXREG_COUNT
	.align		4
        /*000c*/ 	.byte	0x03, 0x1b
        /*000e*/ 	.short	0x00ff


	//----- nvinfo : EIATTR_EXTERNS
	.align		4
        /*0010*/ 	.byte	0x04, 0x0f
        /*0012*/ 	.short	(.L_11 - .L_10)


	//   ....[0]....
	.align		4
.L_10:
        /*0014*/ 	.word	index@(vprintf)


	//----- nvinfo : EIATTR_MERCURY_ISA_VERSION
	.align		4
.L_11:
        /*0018*/ 	.byte	0x03, 0x5f
        /*001a*/ 	.short	0x0101


	//----- nvinfo : EIATTR_VRC_CTA_INIT_COUNT
	.align		4
        /*001c*/ 	.byte	0x02, 0x4a
	.zero		1
	.zero		1


	//----- nvinfo : EIATTR_SYSCALL_OFFSETS
	.align		4
        /*0020*/ 	.byte	0x04, 0x46
        /*0022*/ 	.short	(.L_13 - .L_12)


	//   ....[0]....
.L_12:
        /*0024*/ 	.word	0x00000100


	//   ....[1]....
        /*0028*/ 	.word	0x000001a0


	//   ....[2]....
        /*002c*/ 	.word	0x00000240


	//   ....[3]....
        /*0030*/ 	.word	0x000002e0


	//   ....[4]....
        /*0034*/ 	.word	0x00000380


	//   ....[5]....
        /*0038*/ 	.word	0x00000420


	//   ....[6]....
        /*003c*/ 	.word	0x000004c0


	//   ....[7]....
        /*0040*/ 	.word	0x00000560


	//   ....[8]....
        /*0044*/ 	.word	0x00000600


	//   ....[9]....
        /*0048*/ 	.word	0x000006a0


	//   ....[10]....
        /*004c*/ 	.word	0x00000740


	//   ....[11]....
        /*0050*/ 	.word	0x000007e0


	//   ....[12]....
        /*0054*/ 	.word	0x00000880


	//   ....[13]....
        /*0058*/ 	.word	0x00000920


	//   ....[14]....
        /*005c*/ 	.word	0x000009c0


	//   ....[15]....
        /*0060*/ 	.word	0x00000a60


	//   ....[16]....
        /*0064*/ 	.word	0x00000b00


	//   ....[17]....
        /*0068*/ 	.word	0x00000ba0


	//   ....[18]....
        /*006c*/ 	.word	0x00000c40


	//   ....[19]....
        /*0070*/ 	.word	0x00000ce0


	//   ....[20]....
        /*0074*/ 	.word	0x00000d80


	//   ....[21]....
        /*0078*/ 	.word	0x00000e20


	//   ....[22]....
        /*007c*/ 	.word	0x00000ec0


	//   ....[23]....
        /*0080*/ 	.word	0x00000f60


	//   ....[24]....
        /*0084*/ 	.word	0x00001000


	//   ....[25]....
        /*0088*/ 	.word	0x000010a0


	//   ....[26]....
        /*008c*/ 	.word	0x00001140


	//   ....[27]....
        /*0090*/ 	.word	0x000011e0


	//   ....[28]....
        /*0094*/ 	.word	0x00001280


	//   ....[29]....
        /*0098*/ 	.word	0x00001320


	//   ....[30]....
        /*009c*/ 	.word	0x000013c0


	//   ....[31]....
        /*00a0*/ 	.word	0x00001460


	//   ....[32]....
        /*00a4*/ 	.word	0x00001500


	//   ....[33]....
        /*00a8*/ 	.word	0x000015a0


	//   ....[34]....
        /*00ac*/ 	.word	0x00001640


	//   ....[35]....
        /*00b0*/ 	.word	0x000016e0


	//   ....[36]....
        /*00b4*/ 	.word	0x00001780


	//   ....[37]....
        /*00b8*/ 	.word	0x00001820


	//   ....[38]....
        /*00bc*/ 	.word	0x000018c0


	//   ....[39]....
        /*00c0*/ 	.word	0x00001960


	//   ....[40]....
        /*00c4*/ 	.word	0x00001a00


	//   ....[41]....
        /*00c8*/ 	.word	0x00001aa0


	//   ....[42]....
        /*00cc*/ 	.word	0x00001b40


	//   ....[43]....
        /*00d0*/ 	.word	0x00001be0


	//   ....[44]....
        /*00d4*/ 	.word	0x00001c80


	//   ....[45]....
        /*00d8*/ 	.word	0x00001d20


	//   ....[46]....
        /*00dc*/ 	.word	0x00001dc0


	//   ....[47]....
        /*00e0*/ 	.word	0x00001e60


	//   ....[48]....
        /*00e4*/ 	.word	0x00001f00


	//   ....[49]....
        /*00e8*/ 	.word	0x00001fa0


	//   ....[50]....
        /*00ec*/ 	.word	0x00002040


	//   ....[51]....
        /*00f0*/ 	.word	0x000020e0


	//   ....[52]....
        /*00f4*/ 	.word	0x00002180


	//   ....[53]....
        /*00f8*/ 	.word	0x00002220


	//   ....[54]....
        /*00fc*/ 	.word	0x000022c0


	//   ....[55]....
        /*0100*/ 	.word	0x00002360


	//   ....[56]....
        /*0104*/ 	.word	0x00002400


	//   ....[57]....
        /*0108*/ 	.word	0x000024a0


	//   ....[58]....
        /*010c*/ 	.word	0x00002540


	//   ....[59]....
        /*0110*/ 	.word	0x000025e0


	//   ....[60]....
        /*0114*/ 	.word	0x00002680


	//   ....[61]....
        /*0118*/ 	.word	0x00002720


	//   ....[62]....
        /*011c*/ 	.word	0x000027c0


	//   ....[63]....
        /*0120*/ 	.word	0x00002860


	//   ....[64]....
        /*0124*/ 	.word	0x000028d0


	//----- nvinfo : EIATTR_EXIT_INSTR_OFFSETS
	.align		4
.L_13:
        /*0128*/ 	.byte	0x04, 0x1c
        /*012a*/ 	.short	(.L_15 - .L_14)


	//   ....[0]....
.L_14:
        /*012c*/ 	.word	0x000028e0


	//----- nvinfo : EIATTR_SW_WAR
	.align		4
.L_15:
        /*0130*/ 	.byte	0x04, 0x36
        /*0132*/ 	.short	(.L_17 - .L_16)
.L_16:
        /*0134*/ 	.word	0x00000008
.L_17:


//--------------------- .nv.callgraph             --------------------------
	.section	.nv.callgraph,"",@"SHT_CUDA_CALLGRAPH"
	.align	4
	.sectionentsize	8
	.align		4
        /*0000*/ 	.word	0x00000000
	.align		4
        /*0004*/ 	.word	0xffffffff
	.align		4
        /*0008*/ 	.word	index@(_Z10Init_Arrayv)
	.align		4
        /*000c*/ 	.word	index@(vprintf)
	.align		4
        /*0010*/ 	.word	0x00000000
	.align		4
        /*0014*/ 	.word	0xfffffffe
	.align		4
        /*0018*/ 	.word	0x00000000
	.align		4
        /*001c*/ 	.word	0xfffffffd
	.align		4
        /*0020*/ 	.word	0x00000000
	.align		4
        /*0024*/ 	.word	0xfffffffc


//--------------------- .nv.constant4             --------------------------
	.section	.nv.constant4,"a",@progbits
	.align	8
	.align		8
.nv.constant4:
        /*0000*/ 	.dword	vprintf
	.align		8
        /*0008*/ 	.dword	$str
	.align		8
        /*0010*/ 	.dword	$str$1


//--------------------- .text._Z10Init_Arrayv     --------------------------
	.section	.text._Z10Init_Arrayv,"ax",@progbits
	.align	128
        .global         _Z10Init_Arrayv
        .type           _Z10Init_Arrayv,@function
        .size           _Z10Init_Arrayv,(.L_x_66 - _Z10Init_Arrayv)
        .other          _Z10Init_Arrayv,@"STO_CUDA_ENTRY STV_DEFAULT"
_Z10Init_Arrayv:
.text._Z10Init_Arrayv:
[----:B------:R-:W0:Y:S01]  /*0000*/  LDC R1, c[0x0][0x37c] ;  /* 0x0000df00ff017b82 */ /* 0x000e220000000800 */
[----:B------:R-:W1:Y:S01]  /*0010*/  LDCU UR4, c[0x0][0x2f8] ;  /* 0x00005f00ff0477ac */ /* 0x000e620008000800 */
[----:B0-----:R-:W-:Y:S01]  /*0020*/  VIADD R1, R1, 0xfffffff8 ;  /* 0xfffffff801017836 */ /* 0x001fe20000000000 */
[----:B------:R-:W-:Y:S01]  /*0030*/  MOV R2, 0x0 ;  /* 0x0000000000027802 */ /* 0x000fe20000000f00 */
[----:B------:R-:W-:Y:S01]  /*0040*/  IMAD.MOV.U32 R0, RZ, RZ, 0x2 ;  /* 0x00000002ff007424 */ /* 0x000fe200078e00ff */
[----:B------:R-:W0:Y:S03]  /*0050*/  LDCU UR5, c[0x0][0x2fc] ;  /* 0x00005f80ff0577ac */ /* 0x000e260008000800 */
[----:B------:R2:W3:Y:S01]  /*0060*/  LDC.64 R8, c[0x4][R2] ;  /* 0x0100000002087b82 */ /* 0x0004e20000000a00 */
[----:B------:R2:W-:Y:S01]  /*0070*/  STL [R1], R0 ;  /* 0x0000000001007387 */ /* 0x0005e20000100800 */
[----:B------:R-:W4:Y:S01]  /*0080*/  LDCU.64 UR6, c[0x4][0x8] ;  /* 0x01000100ff0677ac */ /* 0x000f220008000a00 */
[----:B-1----:R-:W-:-:S04]  /*0090*/  IADD3 R16, P0, PT, R1, UR4, RZ ;  /* 0x0000000401107c10 */ /* 0x002fc8000ff1e0ff */
[----:B0-----:R-:W-:Y:S02]  /*00a0*/  IADD3.X R17, PT, PT, RZ, UR5, RZ, P0, !PT ;  /* 0x00000005ff117c10 */ /* 0x001fe400087fe4ff */
[----:B------:R-:W-:Y:S01]  /*00b0*/  MOV R6, R16 ;  /* 0x0000001000067202 */ /* 0x000fe20000000f00 */
[----:B----4-:R-:W-:Y:S02]  /*00c0*/  IMAD.U32 R4, RZ, RZ, UR6 ;  /* 0x00000006ff047e24 */ /* 0x010fe4000f8e00ff */
[----:B------:R-:W-:Y:S02]  /*00d0*/  IMAD.U32 R5, RZ, RZ, UR7 ;  /* 0x00000007ff057e24 */ /* 0x000fe4000f8e00ff */
[----:B--2---:R-:W-:-:S07]  /*00e0*/  IMAD.MOV.U32 R7, RZ, RZ, R17 ;  /* 0x000000ffff077224 */ /* 0x004fce00078e0011 */
[----:B------:R-:W-:-:S07]  /*00f0*/  LEPC R20, `(.L_x_0) ;  /* 0x000000001014794e */ /* 0x000fce0000000000 */
[----:B---3--:R-:W-:Y:S05]  /*0100*/  CALL.ABS.NOINC R8 ;  /* 0x0000000008007343 */ /* 0x008fea0003c00000 */
.L_x_0:
[----:B------:R-:W-:Y:S01]  /*0110*/  IMAD.MOV.U32 R0, RZ, RZ, 0x2 ;  /* 0x00000002ff007424 */ /* 0x000fe200078e00ff */
[----:B------:R0:W1:Y:S01]  /*0120*/  LDC.64 R8, c[0x4][R2] ;  /* 0x0100000002087b82 */ /* 0x0000620000000a00 */
[----:B------:R-:W2:Y:S01]  /*0130*/  LDCU.64 UR4, c[0x4][0x8] ;  /* 0x01000100ff0477ac */ /* 0x000ea20008000a00 */
[----:B------:R-:W-:Y:S01]  /*0140*/  IMAD.MOV.U32 R6, RZ, RZ, R16 ;  /* 0x000000ffff067224 */ /* 0x000fe200078e0010 */
[----:B------:R-:W-:Y:S01]  /*0150*/  MOV R7, R17 ;  /* 0x0000001100077202 */ /* 0x000fe20000000f00 */
[----:B------:R0:W-:Y:S01]  /*0160*/  STL [R1], R0 ;  /* 0x0000000001007387 */ /* 0x0001e20000100800 */
[----:B--2---:R-:W-:Y:S01]  /*0170*/  MOV R4, UR4 ;  /* 0x0000000400047c02 */ /* 0x004fe20008000f00 */
[----:B0-----:R-:W-:-:S07]  /*0180*/  IMAD.U32 R5, RZ, RZ, UR5 ;  /* 0x00000005ff057e24 */ /* 0x001fce000f8e00ff */
[----:B------:R-:W-:-:S07]  /*0190*/  LEPC R20, `(.L_x_1) ;  /* 0x000000001014794e */ /* 0x000fce0000000000 */
[----:B-1----:R-:W-:Y:S05]  /*01a0*/  CALL.ABS.NOINC R8 ;  /* 0x0000000008007343 */ /* 0x002fea0003c00000 */
.L_x_1:
[----:B------:R-:W-:Y:S01]  /*01b0*/  IMAD.MOV.U32 R0, RZ, RZ, 0x2 ;  /* 0x00000002ff007424 */ /* 0x000fe200078e00ff */
[----:B------:R0:W1:Y:S01]  /*01c0*/  LDC.64 R8, c[0x4][R2] ;  /* 0x0100000002087b82 */ /* 0x0000620000000a00 */
[----:B------:R-:W2:Y:S01]  /*01d0*/  LDCU.64 UR4, c[0x4][0x8] ;  /* 0x01000100ff0477ac */ /* 0x000ea20008000a00 */
[----:B------:R-:W-:Y:S02]  /*01e0*/  IMAD.MOV.U32 R6, RZ, RZ, R16 ;  /* 0x000000ffff067224 */ /* 0x000fe400078e0010 */
[----:B------:R0:W-:Y:S01]  /*01f0*/  STL [R1], R0 ;  /* 0x0000000001007387 */ /* 0x0001e20000100800 */
[----:B------:R-:W-:Y:S02]  /*0200*/  IMAD.MOV.U32 R7, RZ, RZ, R17 ;  /* 0x000000ffff077224 */ /* 0x000fe400078e0011 */
[----:B--2---:R-:W-:Y:S01]  /*0210*/  IMAD.U32 R4, RZ, RZ, UR4 ;  /* 0x00000004ff047e24 */ /* 0x004fe2000f8e00ff */
[----:B0-----:R-:W-:-:S07]  /*0220*/  MOV R5, UR5 ;  /* 0x0000000500057c02 */ /* 0x001fce0008000f00 */
[----:B------:R-:W-:-:S07]  /*0230*/  LEPC R20, `(.L_x_2) ;  /* 0x000000001014794e */ /* 0x000fce0000000000 */
[----:B-1----:R-:W-:Y:S05]  /*0240*/  CALL.ABS.NOINC R8 ;  /* 0x0000000008007343 */ /* 0x002fea0003c00000 */
.L_x_2:
[----:B------:R-:W-:Y:S01]  /*0250*/  HFMA2 R0, -RZ, RZ, 0, 1.1920928955078125e-07 ;  /* 0x00000002ff007431 */ /* 0x000fe200000001ff */
[----:B------:R0:W1:Y:S01]  /*0260*/  LDC.64 R8, c[0x4][R2] ;  /* 0x0100000002087b82 */ /* 0x0000620000000a00 */
[----:B------:R-:W2:Y:S01]  /*0270*/  LDCU.64 UR4, c[0x4][0x8] ;  /* 0x01000100ff0477ac */ /* 0x000ea20008000a00 */
[----:B------:R-:W-:Y:S01]  /*0280*/  MOV R6, R16 ;  /* 0x0000001000067202 */ /* 0x000fe20000000f00 */
[----:B------:R-:W-:Y:S01]  /*0290*/  IMAD.MOV.U32 R7, RZ, RZ, R17 ;  /* 0x000000ffff077224 */ /* 0x000fe200078e0011 */
[----:B------:R0:W-:Y:S01]  /*02a0*/  STL [R1], R0 ;  /* 0x0000000001007387 */ /* 0x0001e20000100800 */
[----:B--2---:R-:W-:Y:S02]  /*02b0*/  IMAD.U32 R4, RZ, RZ, UR4 ;  /* 0x00000004ff047e24 */ /* 0x004fe4000f8e00ff */
[----:B0-----:R-:W-:-:S07]  /*02c0*/  IMAD.U32 R5, RZ, RZ, UR5 ;  /* 0x00000005ff057e24 */ /* 0x001fce000f8e00ff */
[----:B------:R-:W-:-:S07]  /*02d0*/  LEPC R20, `(.L_x_3) ;  /* 0x000000001014794e */ /* 0x000fce0000000000 */
[----:B-1----:R-:W-:Y:S05]  /*02e0*/  CALL.ABS.NOINC R8 ;  /* 0x0000000008007343 */ /* 0x002fea0003c00000 */
.L_x_3:
        /* <DEDUP_REMOVED lines=10> */
.L_x_4:
        /* <DEDUP_REMOVED lines=10> */
.L_x_5:
        /* <DEDUP_REMOVED lines=10> */
.L_x_6:
        /* <DEDUP_REMOVED lines=10> */
.L_x_7:
        /* <DEDUP_REMOVED lines=10> */
.L_x_8:
        /* <DEDUP_REMOVED lines=10> */
.L_x_9:
        /* <DEDUP_REMOVED lines=10> */
.L_x_10:
        /* <DEDUP_REMOVED lines=10> */
.L_x_11:
        /* <DEDUP_REMOVED lines=10> */
.L_x_12:
        /* <DEDUP_REMOVED lines=10> */
.L_x_13:
        /* <DEDUP_REMOVED lines=10> */
.L_x_14:
        /* <DEDUP_REMOVED lines=10> */
.L_x_15:
        /* <DEDUP_REMOVED lines=10> */
.L_x_16:
        /* <DEDUP_REMOVED lines=10> */
.L_x_17:
        /* <DEDUP_REMOVED lines=10> */
.L_x_18:
        /* <DEDUP_REMOVED lines=10> */
.L_x_19:
        /* <DEDUP_REMOVED lines=10> */
.L_x_20:
        /* <DEDUP_REMOVED lines=10> */
.L_x_21:
        /* <DEDUP_REMOVED lines=10> */
.L_x_22:
        /* <DEDUP_REMOVED lines=10> */
.L_x_23:
        /* <DEDUP_REMOVED lines=10> */
.L_x_24:
        /* <DEDUP_REMOVED lines=10> */
.L_x_25:
        /* <DEDUP_REMOVED lines=10> */
.L_x_26:
        /* <DEDUP_REMOVED lines=10> */
.L_x_27:
        /* <DEDUP_REMOVED lines=10> */
.L_x_28:
        /* <DEDUP_REMOVED lines=10> */
.L_x_29:
        /* <DEDUP_REMOVED lines=10> */
.L_x_30:
        /* <DEDUP_REMOVED lines=10> */
.L_x_31:
        /* <DEDUP_REMOVED lines=10> */
.L_x_32:
        /* <DEDUP_REMOVED lines=10> */
.L_x_33:
        /* <DEDUP_REMOVED lines=10> */
.L_x_34:
        /* <DEDUP_REMOVED lines=10> */
.L_x_35:
        /* <DEDUP_REMOVED lines=10> */
.L_x_36:
        /* <DEDUP_REMOVED lines=10> */
.L_x_37:
        /* <DEDUP_REMOVED lines=10> */
.L_x_38:
[----:B------:R-:W-:Y:S01]  /*18d0*/  HFMA2 R0, -RZ, RZ, 0, 1.1920928955078125e-07 ;  /* 0x00000002ff007431 */ /* 0x000fe200000001ff */
[----:B------:R0:W1:Y:S01]  /*18e0*/  LDC.64 R8, c[0x4][R2] ;  /* 0x0100000002087b82 */ /* 0x0000620000000a00 */
[----:B------:R-:W2:Y:S01]  /*18f0*/  LDCU.64 UR4, c[0x4][0x8] ;  /* 0x01000100ff0477ac */ /* 0x000ea20008000a00 */
[----:B------:R-:W-:Y:S01]  /*1900*/  IMAD.MOV.U32 R6, RZ, RZ, R16 ;  /* 0x000000ffff067224 */ /* 0x000fe200078e0010 */
[----:B------:R-:W-:Y:S01]  /*1910*/  MOV R7, R17 ;  /* 0x0000001100077202 */ /* 0x000fe20000000f00 */
[----:B------:R0:W-:Y:S01]  /*1920*/  STL [R1], R0 ;  /* 0x0000000001007387 */ /* 0x0001e20000100800 */
[----:B--2---:R-:W-:Y:S01]  /*1930*/  IMAD.U32 R4, RZ, RZ, UR4 ;  /* 0x00000004ff047e24 */ /* 0x004fe2000f8e00ff */
[----:B0-----:R-:W-:-:S07]  /*1940*/  MOV R5, UR5 ;  /* 0x0000000500057c02 */ /* 0x001fce0008000f00 */
[----:B------:R-:W-:-:S07]  /*1950*/  LEPC R20, `(.L_x_39) ;  /* 0x000000001014794e */ /* 0x000fce0000000000 */
[----:B-1----:R-:W-:Y:S05]  /*1960*/  CALL.ABS.NOINC R8 ;  /* 0x0000000008007343 */ /* 0x002fea0003c00000 */
.L_x_39:
[----:B------:R-:W-:Y:S01]  /*1970*/  IMAD.MOV.U32 R0, RZ, RZ, 0x2 ;  /* 0x00000002ff007424 */ /* 0x000fe200078e00ff */
[----:B------:R0:W1:Y:S01]  /*1980*/  LDC.64 R8, c[0x4][R2] ;  /* 0x0100000002087b82 */ /* 0x0000620000000a00 */
[----:B------:R-:W2:Y:S01]  /*1990*/  LDCU.64 UR4, c[0x4][0x8] ;  /* 0x01000100ff0477ac */ /* 0x000ea20008000a00 */
[----:B------:R-:W-:Y:S01]  /*19a0*/  MOV R6, R16 ;  /* 0x0000001000067202 */ /* 0x000fe20000000f00 */
[----:B------:R-:W-:Y:S01]  /*19b0*/  IMAD.MOV.U32 R7, RZ, RZ, R17 ;  /* 0x000000ffff077224 */ /* 0x000fe200078e0011 */
[----:B------:R0:W-:Y:S01]  /*19c0*/  STL [R1], R0 ;  /* 0x0000000001007387 */ /* 0x0001e20000100800 */
[----:B--2---:R-:W-:Y:S01]  /*19d0*/  MOV R4, UR4 ;  /* 0x0000000400047c02 */ /* 0x004fe20008000f00 */
[----:B0-----:R-:W-:-:S07]  /*19e0*/  IMAD.U32 R5, RZ, RZ, UR5 ;  /* 0x00000005ff057e24 */ /* 0x001fce000f8e00ff */
[----:B------:R-:W-:-:S07]  /*19f0*/  LEPC R20, `(.L_x_40) ;  /* 0x000000001014794e */ /* 0x000fce0000000000 */
[----:B-1----:R-:W-:Y:S05]  /*1a00*/  CALL.ABS.NOINC R8 ;  /* 0x0000000008007343 */ /* 0x002fea0003c00000 */
.L_x_40:
        /* <DEDUP_REMOVED lines=10> */
.L_x_41:
        /* <DEDUP_REMOVED lines=10> */
.L_x_42:
        /* <DEDUP_REMOVED lines=10> */
.L_x_43:
        /* <DEDUP_REMOVED lines=10> */
.L_x_44:
        /* <DEDUP_REMOVED lines=10> */
.L_x_45:
        /* <DEDUP_REMOVED lines=10> */
.L_x_46:
        /* <DEDUP_REMOVED lines=10> */
.L_x_47:
        /* <DEDUP_REMOVED lines=10> */
.L_x_48:
        /* <DEDUP_REMOVED lines=10> */
.L_x_49:
        /* <DEDUP_REMOVED lines=10> */
.L_x_50:
        /* <DEDUP_REMOVED lines=10> */
.L_x_51:
        /* <DEDUP_REMOVED lines=10> */
.L_x_52:
        /* <DEDUP_REMOVED lines=10> */
.L_x_53:
        /* <DEDUP_REMOVED lines=10> */
.L_x_54:
        /* <DEDUP_REMOVED lines=10> */
.L_x_55:
        /* <DEDUP_REMOVED lines=10> */
.L_x_56:
        /* <DEDUP_REMOVED lines=10> */
.L_x_57:
        /* <DEDUP_REMOVED lines=10> */
.L_x_58:
        /* <DEDUP_REMOVED lines=10> */
.L_x_59:
        /* <DEDUP_REMOVED lines=10> */
.L_x_60:
        /* <DEDUP_REMOVED lines=10> */
.L_x_61:
        /* <DEDUP_REMOVED lines=10> */
.L_x_62:
        /* <DEDUP_REMOVED lines=10> */
.L_x_63:
[----:B------:R-:W0:Y:S01]  /*2870*/  LDC.64 R2, c[0x4][R2] ;  /* 0x0100000002027b82 */ /* 0x000e220000000a00 */
[----:B------:R-:W1:Y:S01]  /*2880*/  LDCU.64 UR4, c[0x4][0x10] ;  /* 0x01000200ff0477ac */ /* 0x000e620008000a00 */
[----:B------:R-:W-:Y:S01]  /*2890*/  CS2R R6, SRZ ;  /* 0x0000000000067805 */ /* 0x000fe2000001ff00 */
[----:B-1----:R-:W-:Y:S01]  /*28a0*/  IMAD.U32 R4, RZ, RZ, UR4 ;  /* 0x00000004ff047e24 */ /* 0x002fe2000f8e00ff */
[----:B------:R-:W-:-:S07]  /*28b0*/  MOV R5, UR5 ;  /* 0x0000000500057c02 */ /* 0x000fce0008000f00 */
[----:B------:R-:W-:-:S07]  /*28c0*/  LEPC R20, `(.L_x_64) ;  /* 0x000000001014794e */ /* 0x000fce0000000000 */
[----:B0-----:R-:W-:Y:S05]  /*28d0*/  CALL.ABS.NOINC R2 ;  /* 0x0000000002007343 */ /* 0x001fea0003c00000 */
.L_x_64:
[----:B------:R-:W-:Y:S05]  /*28e0*/  EXIT ;  /* 0x000000000000794d */ /* 0x000fea0003800000 */
.L_x_65:
[----:B------:R-:W-:-:S00]  /*28f0*/  BRA `(.L_x_65) ;  /* 0xfffffffc00fc7947 */ /* 0x000fc0000383ffff */
[----:B------:R-:W-:-:S00]  /*2900*/  NOP ;  /* 0x0000000000007918 */ /* 0x000fc00000000000 */
[----:B------:R-:W-:-:S00]  /*2910*/  NOP ;  /* 0x0000000000007918 */ /* 0x000fc00000000000 */
[----:B------:R-:W-:-:S00]  /*2920*/  NOP ;  /* 0x0000000000007918 */ /* 0x000fc00000000000 */
[----:B------:R-:W-:-:S00]  /*2930*/  NOP ;  /* 0x0000000000007918 */ /* 0x000fc00000000000 */
[----:B------:R-:W-:-:S00]  /*2940*/  NOP ;  /* 0x0000000000007918 */ /* 0x000fc00000000000 */
[----:B------:R-:W-:-:S00]  /*2950*/  NOP ;  /* 0x0000000000007918 */ /* 0x000fc00000000000 */
[----:B------:R-:W-:-:S00]  /*2960*/  NOP ;  /* 0x0000000000007918 */ /* 0x000fc00000000000 */
[----:B------:R-:W-:-:S00]  /*2970*/  NOP ;  /* 0x0000000000007918 */ /* 0x000fc00000000000 */
.L_x_66:


//--------------------- .nv.global.init           --------------------------
	.section	.nv.global.init,"aw",@progbits
.nv.global.init:
	.type		$str$1,@object
	.size		$str$1,($str - $str$1)
$str$1:
        /*0000*/ 	.byte	0x0a, 0x00
	.type		$str,@object
	.size		$str,(.L_0 - $str)
$str:
        /*0002*/ 	.byte	0x25, 0x64, 0x20, 0x00
.L_0:


//--------------------- .nv.shared.reserved.0     --------------------------
	.section	.nv.shared.reserved.0,"aw",@nobits
	.weak		__nv_reservedSMEM_offset_0_alias
	.size		__nv_reservedSMEM_offset_0_alias, 0, 64
	.other		__nv_reservedSMEM_offset_0_alias,@"STO_CUDA_RESERVED_SHARED STV_DEFAULT"
__nv_reservedSMEM_offset_0_alias:
	.zero		0
	.zero		64


//--------------------- .nv.constant0._Z10Init_Arrayv --------------------------
	.section	.nv.constant0._Z10Init_Arrayv,"a",@progbits
	.sectionflags	@""
	.align	4
.nv.constant0._Z10Init_Arrayv:
	.zero		896


//--------------------- SYMBOLS --------------------------

	.type		.nv.reservedSmem.offset0,@object
	.size		.nv.reservedSmem.offset0,0x4
	.type		vprintf,@function
